	.headerflags	@"EF_CUDA_TEXMODE_UNIFIED EF_CUDA_64BIT_ADDRESS EF_CUDA_ACCELERATORS EF_CUDA_SM90 EF_CUDA_VIRTUAL_SM(EF_CUDA_SM90)"
	.elftype	@"ET_EXEC"


//--------------------- .nv.info                  --------------------------
	.section	.nv.info,"",@"SHT_CUDA_INFO"
	.align	4


	//----- nvinfo : EIATTR_REGCOUNT
	.align		4
        /*0000*/ 	.byte	0x04, 0x2f
        /*0002*/ 	.short	(.L_1 - .L_0)
	.align		4
.L_0:
        /*0004*/ 	.word	index@(triton_poi_fused_convolution_relu_threshold_backward_39)
        /*0008*/ 	.word	0x0000000c


	//----- nvinfo : EIATTR_MIN_STACK_SIZE
	.align		4
.L_1:
        /*000c*/ 	.byte	0x04, 0x12
        /*000e*/ 	.short	(.L_3 - .L_2)
	.align		4
.L_2:
        /*0010*/ 	.word	index@(triton_poi_fused_convolution_relu_threshold_backward_39)
        /*0014*/ 	.word	0x00000000


	//----- nvinfo : EIATTR_FRAME_SIZE
	.align		4
.L_3:
        /*0018*/ 	.byte	0x04, 0x11
        /*001a*/ 	.short	(.L_5 - .L_4)
	.align		4
.L_4:
        /*001c*/ 	.word	index@(triton_poi_fused_convolution_relu_threshold_backward_39)
        /*0020*/ 	.word	0x00000000


	//----- nvinfo : EIATTR_MIN_STACK_SIZE
	.align		4
.L_5:
        /*0024*/ 	.byte	0x04, 0x12
        /*0026*/ 	.short	(.L_7 - .L_6)
	.align		4
.L_6:
        /*0028*/ 	.word	index@(triton_poi_fused_convolution_relu_threshold_backward_39)
        /*002c*/ 	.word	0x00000000
.L_7:


//--------------------- .nv.info.triton_poi_fused_convolution_relu_threshold_backward_39 --------------------------
	.section	.nv.info.triton_poi_fused_convolution_relu_threshold_backward_39,"",@"SHT_CUDA_INFO"
	.sectionflags	@""
	.align	4


	//----- nvinfo : EIATTR_CUDA_API_VERSION
	.align		4
        /*0000*/ 	.byte	0x04, 0x37
        /*0002*/ 	.short	(.L_9 - .L_8)
.L_8:
        /*0004*/ 	.word	0x0000007c


	//----- nvinfo : EIATTR_KPARAM_INFO
	.align		4
.L_9:
        /*0008*/ 	.byte	0x04, 0x17
        /*000a*/ 	.short	(.L_11 - .L_10)
.L_10:
        /*000c*/ 	.word	0x00000000
        /*0010*/ 	.short	0x0003
        /*0012*/ 	.short	0x0018
        /*0014*/ 	.byte	0x00, 0xf0, 0x11, 0x00


	//----- nvinfo : EIATTR_KPARAM_INFO
	.align		4
.L_11:
        /*0018*/ 	.byte	0x04, 0x17
        /*001a*/ 	.short	(.L_13 - .L_12)
.L_12:
        /*001c*/ 	.word	0x00000000
        /*0020*/ 	.short	0x0002
        /*0022*/ 	.short	0x0010
        /*0024*/ 	.byte	0x00, 0xf4, 0x21, 0x00


	//----- nvinfo : EIATTR_KPARAM_INFO
	.align		4
.L_13:
        /*0028*/ 	.byte	0x04, 0x17
        /*002a*/ 	.short	(.L_15 - .L_14)
.L_14:
        /*002c*/ 	.word	0x00000000
        /*0030*/ 	.short	0x0001
        /*0032*/ 	.short	0x0008
        /*0034*/ 	.byte	0x00, 0xf4, 0x21, 0x00


	//----- nvinfo : EIATTR_KPARAM_INFO
	.align		4
.L_15:
        /*0038*/ 	.byte	0x04, 0x17
        /*003a*/ 	.short	(.L_17 - .L_16)
.L_16:
        /*003c*/ 	.word	0x00000000
        /*0040*/ 	.short	0x0000
        /*0042*/ 	.short	0x0000
        /*0044*/ 	.byte	0x00, 0xf4, 0x21, 0x00


	//----- nvinfo : EIATTR_SPARSE_MMA_MASK
	.align		4
.L_17:
        /*0048*/ 	.byte	0x03, 0x50
        /*004a*/ 	.short	0x0000


	//----- nvinfo : EIATTR_MAXREG_COUNT
	.align		4
        /*004c*/ 	.byte	0x03, 0x1b
        /*004e*/ 	.short	0x00ff


	//----- nvinfo : EIATTR_EXIT_INSTR_OFFSETS
	.align		4
        /*0050*/ 	.byte	0x04, 0x1c
        /*0052*/ 	.short	(.L_19 - .L_18)


	//   ....[0]....
.L_18:
        /*0054*/ 	.word	0x000001c0


	//   ....[1]....
        /*0058*/ 	.word	0x000001e0


	//----- nvinfo : EIATTR_REQNTID
	.align		4
.L_19:
        /*005c*/ 	.byte	0x04, 0x10
        /*005e*/ 	.short	(.L_21 - .L_20)
.L_20:
        /*0060*/ 	.word	0x00000020
        /*0064*/ 	.word	0x00000001
        /*0068*/ 	.word	0x00000001


	//----- nvinfo : EIATTR_CBANK_PARAM_SIZE
	.align		4
.L_21:
        /*006c*/ 	.byte	0x03, 0x19
        /*006e*/ 	.short	0x001c


	//----- nvinfo : EIATTR_PARAM_CBANK
	.align		4
        /*0070*/ 	.byte	0x04, 0x0a
        /*0072*/ 	.short	(.L_23 - .L_22)
	.align		4
.L_22:
        /*0074*/ 	.word	index@(.nv.constant0.triton_poi_fused_convolution_relu_threshold_backward_39)
        /*0078*/ 	.short	0x0210
        /*007a*/ 	.short	0x001c


	//----- nvinfo : EIATTR_SW_WAR
	.align		4
.L_23:
        /*007c*/ 	.byte	0x04, 0x36
        /*007e*/ 	.short	(.L_25 - .L_24)
.L_24:
        /*0080*/ 	.word	0x00000008
.L_25:


//--------------------- .nv.callgraph             --------------------------
	.section	.nv.callgraph,"",@"SHT_CUDA_CALLGRAPH"
	.align	4
	.sectionentsize	8
	.align		4
        /*0000*/ 	.word	0x00000000
	.align		4
        /*0004*/ 	.word	0xffffffff
	.align		4
        /*0008*/ 	.word	0x00000000
	.align		4
        /*000c*/ 	.word	0xfffffffe
	.align		4
        /*0010*/ 	.word	0x00000000
	.align		4
        /*0014*/ 	.word	0xfffffffd
	.align		4
        /*0018*/ 	.word	0x00000000
	.align		4
        /*001c*/ 	.word	0xfffffffc


//--------------------- .text.triton_poi_fused_convolution_relu_threshold_backward_39 --------------------------
	.section	.text.triton_poi_fused_convolution_relu_threshold_backward_39,"ax",@progbits
	.align	128
        .global         triton_poi_fused_convolution_relu_threshold_backward_39
        .type           triton_poi_fused_convolution_relu_threshold_backward_39,@function
        .size           triton_poi_fused_convolution_relu_threshold_backward_39,(.L_x_1 - triton_poi_fused_convolution_relu_threshold_backward_39)
        .other          triton_poi_fused_convolution_relu_threshold_backward_39,@"STO_CUDA_ENTRY STV_DEFAULT"
triton_poi_fused_convolution_relu_threshold_backward_39:
.text.triton_poi_fused_convolution_relu_threshold_backward_39:
[----:B------:R-:W0:Y:S02]  /*0000*/  LDC R1, c[0x0][0x28] ;  /* 0x00000a00ff017b82 */ /* 0x000e240000000800 */
[----:B------:R-:W1:Y:S01]  /*0010*/  S2R R0, SR_TID.X ;  /* 0x0000000000007919 */ /* 0x000e620000002100 */
[----:B------:R-:W2:Y:S01]  /*0020*/  LDC.64 R2, c[0x0][0x210] ;  /* 0x00008400ff027b82 */ /* 0x000ea20000000a00 */
[----:B------:R-:W-:Y:S01]  /*0030*/  CS2R R8, SRZ ;  /* 0x0000000000087805 */ /* 0x000fe2000001ff00 */
[----:B------:R-:W-:Y:S01]  /*0040*/  ULDC.64 UR4, c[0x0][0x208] ;  /* 0x0000820000047ab9 */ /* 0x000fe20000000a00 */
[----:B------:R-:W3:Y:S01]  /*0050*/  S2R R7, SR_CTAID.X ;  /* 0x0000000000077919 */ /* 0x000ee20000002500 */
[----:B------:R-:W-:-:S04]  /*0060*/  ULDC.64 UR6, c[0x0][0x220] ;  /* 0x0000880000067ab9 */ /* 0x000fc80000000a00 */
[----:B------:R-:W4:Y:S01]  /*0070*/  LDC.64 R4, c[0x0][0x218] ;  /* 0x00008600ff047b82 */ /* 0x000f220000000a00 */
[----:B-1----:R-:W-:Y:S01]  /*0080*/  IMAD.SHL.U32 R0, R0, 0x2, RZ ;  /* 0x0000000200007824 */ /* 0x002fe200078e00ff */
[----:B----4-:R-:W4:Y:S04]  /*0090*/  LDG.E R4, desc[UR4][R4.64] ;  /* 0x0000000404047981 */ /* 0x010f28000c1e1900 */
[----:B------:R-:W-:-:S05]  /*00a0*/  LOP3.LUT R0, R0, 0x3e, RZ, 0xc0, !PT ;  /* 0x0000003e00007812 */ /* 0x000fca00078ec0ff */
[----:B---3--:R-:W-:-:S04]  /*00b0*/  IMAD R7, R7, 0x40, R0 ;  /* 0x0000004007077824 */ /* 0x008fc800078e0200 */
[C---:B--2---:R-:W-:Y:S01]  /*00c0*/  IMAD.WIDE R2, R7.reuse, 0x4, R2 ;  /* 0x0000000407027825 */ /* 0x044fe200078e0202 */
[----:B------:R-:W-:-:S13]  /*00d0*/  ISETP.GE.AND P0, PT, R7, 0x40, PT ;  /* 0x000000400700780c */ /* 0x000fda0003f06270 */
[----:B------:R-:W4:Y:S02]  /*00e0*/  @!P0 LDG.E.64 R8, desc[UR4][R2.64] ;  /* 0x0000000402088981 */ /* 0x000f24000c1e1b00 */
[C---:B----4-:R-:W-:Y:S01]  /*00f0*/  FSETP.GEU.AND P2, PT, R4.reuse, -R8, PT ;  /* 0x800000080400720b */ /* 0x050fe20003f4e000 */
[C---:B------:R-:W-:Y:S01]  /*0100*/  FADD R8, R4.reuse, R8 ;  /* 0x0000000804087221 */ /* 0x040fe20000000000 */
[C---:B------:R-:W-:Y:S01]  /*0110*/  FADD R0, R4.reuse, R9 ;  /* 0x0000000904007221 */ /* 0x040fe20000000000 */
[----:B------:R-:W-:-:S03]  /*0120*/  FSETP.GEU.AND P1, PT, R4, -R9, PT ;  /* 0x800000090400720b */ /* 0x000fc60003f2e000 */
[----:B------:R-:W-:Y:S02]  /*0130*/  FSEL R8, R8, RZ, P2 ;  /* 0x000000ff08087208 */ /* 0x000fe40001000000 */
[----:B------:R-:W-:Y:S02]  /*0140*/  FSEL R0, R0, RZ, P1 ;  /* 0x000000ff00007208 */ /* 0x000fe40000800000 */
[----:B------:R-:W-:Y:S02]  /*0150*/  FSETP.GTU.AND P2, PT, R8, RZ, PT ;  /* 0x000000ff0800720b */ /* 0x000fe40003f4c000 */
[----:B------:R-:W-:Y:S02]  /*0160*/  FSETP.GTU.AND P1, PT, R0, RZ, PT ;  /* 0x000000ff0000720b */ /* 0x000fe40003f2c000 */
[----:B------:R-:W-:Y:S02]  /*0170*/  IADD3 R4, P3, R7, UR6, RZ ;  /* 0x0000000607047c10 */ /* 0x000fe4000ff7e0ff */
[----:B------:R-:W-:-:S02]  /*0180*/  SEL R0, RZ, 0x1, P2 ;  /* 0x00000001ff007807 */ /* 0x000fc40001000000 */
[----:B------:R-:W-:Y:S02]  /*0190*/  SEL R3, RZ, 0x100, P1 ;  /* 0x00000100ff037807 */ /* 0x000fe40000800000 */
[----:B------:R-:W-:-:S03]  /*01a0*/  LEA.HI.X.SX32 R5, R7, UR7, 0x1, P3 ;  /* 0x0000000707057c11 */ /* 0x000fc600098f0eff */
[----:B------:R-:W-:Y:S01]  /*01b0*/  IMAD.IADD R3, R0, 0x1, R3 ;  /* 0x0000000100037824 */ /* 0x000fe200078e0203 */
[----:B------:R-:W-:Y:S06]  /*01c0*/  @P0 EXIT ;  /* 0x000000000000094d */ /* 0x000fec0003800000 */
[----:B------:R-:W-:Y:S01]  /*01d0*/  STG.E.U16 desc[UR4][R4.64], R3 ;  /* 0x0000000304007986 */ /* 0x000fe2000c101504 */
[----:B------:R-:W-:Y:S05]  /*01e0*/  EXIT ;  /* 0x000000000000794d */ /* 0x000fea0003800000 */
.L_x_0:
[----:B------:R-:W-:-:S00]  /*01f0*/  BRA `(.L_x_0) ;  /* 0xfffffffc00fc7947 */ /* 0x000fc0000383ffff */
[----:B------:R-:W-:-:S00]  /*0200*/  NOP ;  /* 0x0000000000007918 */ /* 0x000fc00000000000 */
[----:B------:R-:W-:-:S00]  /*0210*/  NOP ;  /* 0x0000000000007918 */ /* 0x000fc00000000000 */
[----:B------:R-:W-:-:S00]  /*0220*/  NOP ;  /* 0x0000000000007918 */ /* 0x000fc00000000000 */
[----:B------:R-:W-:-:S00]  /*0230*/  NOP ;  /* 0x0000000000007918 */ /* 0x000fc00000000000 */
[----:B------:R-:W-:-:S00]  /*0240*/  NOP ;  /* 0x0000000000007918 */ /* 0x000fc00000000000 */
[----:B------:R-:W-:-:S00]  /*0250*/  NOP ;  /* 0x0000000000007918 */ /* 0x000fc00000000000 */
[----:B------:R-:W-:-:S00]  /*0260*/  NOP ;  /* 0x0000000000007918 */ /* 0x000fc00000000000 */
[----:B------:R-:W-:-:S00]  /*0270*/  NOP ;  /* 0x0000000000007918 */ /* 0x000fc00000000000 */
.L_x_1:


//--------------------- .nv.constant0.triton_poi_fused_convolution_relu_threshold_backward_39 --------------------------
	.section	.nv.constant0.triton_poi_fused_convolution_relu_threshold_backward_39,"a",@progbits
	.sectionflags	@""
	.align	4
.nv.constant0.triton_poi_fused_convolution_relu_threshold_backward_39:
	.zero		556
